//
// Generated by NVIDIA NVVM Compiler
//
// Compiler Build ID: CL-36424714
// Cuda compilation tools, release 13.0, V13.0.88
// Based on NVVM 20.0.0
//

.version 9.0
.target sm_100
.address_size 64

	// .globl	_Z7MamultiILi16EEviPfS0_S0_
// _ZZ7MamultiILi16EEviPfS0_S0_E4Asub has been demoted
// _ZZ7MamultiILi16EEviPfS0_S0_E4Bsub has been demoted

.visible .entry _Z7MamultiILi16EEviPfS0_S0_(
	.param .u32 _Z7MamultiILi16EEviPfS0_S0__param_0,
	.param .u64 .ptr .align 1 _Z7MamultiILi16EEviPfS0_S0__param_1,
	.param .u64 .ptr .align 1 _Z7MamultiILi16EEviPfS0_S0__param_2,
	.param .u64 .ptr .align 1 _Z7MamultiILi16EEviPfS0_S0__param_3
)
{
	.reg .pred 	%p<5>;
	.reg .b32 	%r<61>;
	.reg .b32 	%f<210>;
	.reg .b64 	%rd<24>;
	// demoted variable
	.shared .align 4 .b8 _ZZ7MamultiILi16EEviPfS0_S0_E4Asub[1024];
	// demoted variable
	.shared .align 4 .b8 _ZZ7MamultiILi16EEviPfS0_S0_E4Bsub[1024];
	ld.param.u32 	%r27, [_Z7MamultiILi16EEviPfS0_S0__param_0];
	ld.param.u64 	%rd3, [_Z7MamultiILi16EEviPfS0_S0__param_1];
	ld.param.u64 	%rd4, [_Z7MamultiILi16EEviPfS0_S0__param_2];
	cvta.to.global.u64 	%rd1, %rd4;
	cvta.to.global.u64 	%rd2, %rd3;
	mov.u32 	%r28, %ctaid.x;
	mov.u32 	%r29, %ctaid.y;
	mov.u32 	%r1, %tid.x;
	mov.u32 	%r2, %tid.y;
	mul.lo.s32 	%r30, %r29, %r27;
	shl.b32 	%r3, %r30, 4;
	add.s32 	%r4, %r3, %r27;
	shl.b32 	%r5, %r28, 4;
	setp.lt.s32 	%p1, %r27, 1;
	mov.f32 	%f209, 0f7F7FFFFF;
	@%p1 bra 	$L__BB0_6;
	mul.lo.s32 	%r6, %r27, %r2;
	shl.b32 	%r31, %r2, 6;
	mov.u32 	%r32, _ZZ7MamultiILi16EEviPfS0_S0_E4Asub;
	add.s32 	%r7, %r32, %r31;
	shl.b32 	%r33, %r1, 2;
	add.s32 	%r8, %r7, %r33;
	mov.u32 	%r34, _ZZ7MamultiILi16EEviPfS0_S0_E4Bsub;
	add.s32 	%r10, %r34, %r33;
	add.s32 	%r9, %r10, %r31;
	add.s32 	%r11, %r3, 16;
	max.s32 	%r35, %r4, %r11;
	not.b32 	%r36, %r3;
	add.s32 	%r12, %r35, %r36;
	and.b32  	%r37, %r12, 16;
	setp.ne.s32 	%p2, %r37, 0;
	mov.f32 	%f209, 0f7F7FFFFF;
	mov.u32 	%r55, %r5;
	mov.u32 	%r60, %r3;
	@%p2 bra 	$L__BB0_3;
	add.s32 	%r38, %r6, %r1;
	add.s32 	%r39, %r38, %r3;
	mul.wide.s32 	%rd6, %r39, 4;
	add.s64 	%rd7, %rd2, %rd6;
	ld.global.f32 	%f10, [%rd7];
	st.shared.f32 	[%r8], %f10;
	add.s32 	%r40, %r38, %r5;
	mul.wide.s32 	%rd8, %r40, 4;
	add.s64 	%rd9, %rd1, %rd8;
	ld.global.f32 	%f11, [%rd9];
	st.shared.f32 	[%r9], %f11;
	bar.sync 	0;
	ld.shared.f32 	%f12, [%r7];
	ld.shared.f32 	%f13, [%r10];
	add.f32 	%f14, %f12, %f13;
	min.f32 	%f15, %f14, 0f7F7FFFFF;
	ld.shared.f32 	%f16, [%r7+4];
	ld.shared.f32 	%f17, [%r10+64];
	add.f32 	%f18, %f16, %f17;
	min.f32 	%f19, %f15, %f18;
	ld.shared.f32 	%f20, [%r7+8];
	ld.shared.f32 	%f21, [%r10+128];
	add.f32 	%f22, %f20, %f21;
	min.f32 	%f23, %f19, %f22;
	ld.shared.f32 	%f24, [%r7+12];
	ld.shared.f32 	%f25, [%r10+192];
	add.f32 	%f26, %f24, %f25;
	min.f32 	%f27, %f23, %f26;
	ld.shared.f32 	%f28, [%r7+16];
	ld.shared.f32 	%f29, [%r10+256];
	add.f32 	%f30, %f28, %f29;
	min.f32 	%f31, %f27, %f30;
	ld.shared.f32 	%f32, [%r7+20];
	ld.shared.f32 	%f33, [%r10+320];
	add.f32 	%f34, %f32, %f33;
	min.f32 	%f35, %f31, %f34;
	ld.shared.f32 	%f36, [%r7+24];
	ld.shared.f32 	%f37, [%r10+384];
	add.f32 	%f38, %f36, %f37;
	min.f32 	%f39, %f35, %f38;
	ld.shared.f32 	%f40, [%r7+28];
	ld.shared.f32 	%f41, [%r10+448];
	add.f32 	%f42, %f40, %f41;
	min.f32 	%f43, %f39, %f42;
	ld.shared.f32 	%f44, [%r7+32];
	ld.shared.f32 	%f45, [%r10+512];
	add.f32 	%f46, %f44, %f45;
	min.f32 	%f47, %f43, %f46;
	ld.shared.f32 	%f48, [%r7+36];
	ld.shared.f32 	%f49, [%r10+576];
	add.f32 	%f50, %f48, %f49;
	min.f32 	%f51, %f47, %f50;
	ld.shared.f32 	%f52, [%r7+40];
	ld.shared.f32 	%f53, [%r10+640];
	add.f32 	%f54, %f52, %f53;
	min.f32 	%f55, %f51, %f54;
	ld.shared.f32 	%f56, [%r7+44];
	ld.shared.f32 	%f57, [%r10+704];
	add.f32 	%f58, %f56, %f57;
	min.f32 	%f59, %f55, %f58;
	ld.shared.f32 	%f60, [%r7+48];
	ld.shared.f32 	%f61, [%r10+768];
	add.f32 	%f62, %f60, %f61;
	min.f32 	%f63, %f59, %f62;
	ld.shared.f32 	%f64, [%r7+52];
	ld.shared.f32 	%f65, [%r10+832];
	add.f32 	%f66, %f64, %f65;
	min.f32 	%f67, %f63, %f66;
	ld.shared.f32 	%f68, [%r7+56];
	ld.shared.f32 	%f69, [%r10+896];
	add.f32 	%f70, %f68, %f69;
	min.f32 	%f71, %f67, %f70;
	ld.shared.f32 	%f72, [%r7+60];
	ld.shared.f32 	%f73, [%r10+960];
	add.f32 	%f74, %f72, %f73;
	min.f32 	%f209, %f71, %f74;
	bar.sync 	0;
	shl.b32 	%r41, %r27, 4;
	add.s32 	%r55, %r5, %r41;
	mov.u32 	%r60, %r11;
$L__BB0_3:
	setp.lt.u32 	%p3, %r12, 16;
	@%p3 bra 	$L__BB0_6;
	add.s32 	%r42, %r1, %r55;
	add.s32 	%r43, %r2, 16;
	mad.lo.s32 	%r59, %r27, %r43, %r42;
	add.s32 	%r58, %r42, %r6;
	add.s32 	%r44, %r1, %r60;
	add.s32 	%r57, %r44, %r6;
$L__BB0_5:
	ld.param.u64 	%rd22, [_Z7MamultiILi16EEviPfS0_S0__param_2];
	ld.param.u64 	%rd21, [_Z7MamultiILi16EEviPfS0_S0__param_1];
	mul.wide.s32 	%rd10, %r57, 4;
	cvta.to.global.u64 	%rd11, %rd21;
	add.s64 	%rd12, %rd11, %rd10;
	ld.global.f32 	%f75, [%rd12];
	st.shared.f32 	[%r8], %f75;
	cvta.to.global.u64 	%rd13, %rd22;
	mul.wide.s32 	%rd14, %r58, 4;
	add.s64 	%rd15, %rd13, %rd14;
	ld.global.f32 	%f76, [%rd15];
	st.shared.f32 	[%r9], %f76;
	bar.sync 	0;
	ld.shared.f32 	%f77, [%r7];
	ld.shared.f32 	%f78, [%r10];
	add.f32 	%f79, %f77, %f78;
	min.f32 	%f80, %f209, %f79;
	ld.shared.f32 	%f81, [%r7+4];
	ld.shared.f32 	%f82, [%r10+64];
	add.f32 	%f83, %f81, %f82;
	min.f32 	%f84, %f80, %f83;
	ld.shared.f32 	%f85, [%r7+8];
	ld.shared.f32 	%f86, [%r10+128];
	add.f32 	%f87, %f85, %f86;
	min.f32 	%f88, %f84, %f87;
	ld.shared.f32 	%f89, [%r7+12];
	ld.shared.f32 	%f90, [%r10+192];
	add.f32 	%f91, %f89, %f90;
	min.f32 	%f92, %f88, %f91;
	ld.shared.f32 	%f93, [%r7+16];
	ld.shared.f32 	%f94, [%r10+256];
	add.f32 	%f95, %f93, %f94;
	min.f32 	%f96, %f92, %f95;
	ld.shared.f32 	%f97, [%r7+20];
	ld.shared.f32 	%f98, [%r10+320];
	add.f32 	%f99, %f97, %f98;
	min.f32 	%f100, %f96, %f99;
	ld.shared.f32 	%f101, [%r7+24];
	ld.shared.f32 	%f102, [%r10+384];
	add.f32 	%f103, %f101, %f102;
	min.f32 	%f104, %f100, %f103;
	ld.shared.f32 	%f105, [%r7+28];
	ld.shared.f32 	%f106, [%r10+448];
	add.f32 	%f107, %f105, %f106;
	min.f32 	%f108, %f104, %f107;
	ld.shared.f32 	%f109, [%r7+32];
	ld.shared.f32 	%f110, [%r10+512];
	add.f32 	%f111, %f109, %f110;
	min.f32 	%f112, %f108, %f111;
	ld.shared.f32 	%f113, [%r7+36];
	ld.shared.f32 	%f114, [%r10+576];
	add.f32 	%f115, %f113, %f114;
	min.f32 	%f116, %f112, %f115;
	ld.shared.f32 	%f117, [%r7+40];
	ld.shared.f32 	%f118, [%r10+640];
	add.f32 	%f119, %f117, %f118;
	min.f32 	%f120, %f116, %f119;
	ld.shared.f32 	%f121, [%r7+44];
	ld.shared.f32 	%f122, [%r10+704];
	add.f32 	%f123, %f121, %f122;
	min.f32 	%f124, %f120, %f123;
	ld.shared.f32 	%f125, [%r7+48];
	ld.shared.f32 	%f126, [%r10+768];
	add.f32 	%f127, %f125, %f126;
	min.f32 	%f128, %f124, %f127;
	ld.shared.f32 	%f129, [%r7+52];
	ld.shared.f32 	%f130, [%r10+832];
	add.f32 	%f131, %f129, %f130;
	min.f32 	%f132, %f128, %f131;
	ld.shared.f32 	%f133, [%r7+56];
	ld.shared.f32 	%f134, [%r10+896];
	add.f32 	%f135, %f133, %f134;
	min.f32 	%f136, %f132, %f135;
	ld.shared.f32 	%f137, [%r7+60];
	ld.shared.f32 	%f138, [%r10+960];
	add.f32 	%f139, %f137, %f138;
	min.f32 	%f140, %f136, %f139;
	bar.sync 	0;
	ld.global.f32 	%f141, [%rd12+64];
	st.shared.f32 	[%r8], %f141;
	mul.wide.s32 	%rd16, %r59, 4;
	add.s64 	%rd17, %rd13, %rd16;
	ld.global.f32 	%f142, [%rd17];
	st.shared.f32 	[%r9], %f142;
	bar.sync 	0;
	ld.shared.f32 	%f143, [%r7];
	ld.shared.f32 	%f144, [%r10];
	add.f32 	%f145, %f143, %f144;
	min.f32 	%f146, %f140, %f145;
	ld.shared.f32 	%f147, [%r7+4];
	ld.shared.f32 	%f148, [%r10+64];
	add.f32 	%f149, %f147, %f148;
	min.f32 	%f150, %f146, %f149;
	ld.shared.f32 	%f151, [%r7+8];
	ld.shared.f32 	%f152, [%r10+128];
	add.f32 	%f153, %f151, %f152;
	min.f32 	%f154, %f150, %f153;
	ld.shared.f32 	%f155, [%r7+12];
	ld.shared.f32 	%f156, [%r10+192];
	add.f32 	%f157, %f155, %f156;
	min.f32 	%f158, %f154, %f157;
	ld.shared.f32 	%f159, [%r7+16];
	ld.shared.f32 	%f160, [%r10+256];
	add.f32 	%f161, %f159, %f160;
	min.f32 	%f162, %f158, %f161;
	ld.shared.f32 	%f163, [%r7+20];
	ld.shared.f32 	%f164, [%r10+320];
	add.f32 	%f165, %f163, %f164;
	min.f32 	%f166, %f162, %f165;
	ld.shared.f32 	%f167, [%r7+24];
	ld.shared.f32 	%f168, [%r10+384];
	add.f32 	%f169, %f167, %f168;
	min.f32 	%f170, %f166, %f169;
	ld.shared.f32 	%f171, [%r7+28];
	ld.shared.f32 	%f172, [%r10+448];
	add.f32 	%f173, %f171, %f172;
	min.f32 	%f174, %f170, %f173;
	ld.shared.f32 	%f175, [%r7+32];
	ld.shared.f32 	%f176, [%r10+512];
	add.f32 	%f177, %f175, %f176;
	min.f32 	%f178, %f174, %f177;
	ld.shared.f32 	%f179, [%r7+36];
	ld.shared.f32 	%f180, [%r10+576];
	add.f32 	%f181, %f179, %f180;
	min.f32 	%f182, %f178, %f181;
	ld.shared.f32 	%f183, [%r7+40];
	ld.shared.f32 	%f184, [%r10+640];
	add.f32 	%f185, %f183, %f184;
	min.f32 	%f186, %f182, %f185;
	ld.shared.f32 	%f187, [%r7+44];
	ld.shared.f32 	%f188, [%r10+704];
	add.f32 	%f189, %f187, %f188;
	min.f32 	%f190, %f186, %f189;
	ld.shared.f32 	%f191, [%r7+48];
	ld.shared.f32 	%f192, [%r10+768];
	add.f32 	%f193, %f191, %f192;
	min.f32 	%f194, %f190, %f193;
	ld.shared.f32 	%f195, [%r7+52];
	ld.shared.f32 	%f196, [%r10+832];
	add.f32 	%f197, %f195, %f196;
	min.f32 	%f198, %f194, %f197;
	ld.shared.f32 	%f199, [%r7+56];
	ld.shared.f32 	%f200, [%r10+896];
	add.f32 	%f201, %f199, %f200;
	min.f32 	%f202, %f198, %f201;
	ld.shared.f32 	%f203, [%r7+60];
	ld.shared.f32 	%f204, [%r10+960];
	add.f32 	%f205, %f203, %f204;
	min.f32 	%f209, %f202, %f205;
	bar.sync 	0;
	add.s32 	%r60, %r60, 32;
	shl.b32 	%r51, %r27, 5;
	add.s32 	%r59, %r59, %r51;
	add.s32 	%r58, %r58, %r51;
	add.s32 	%r57, %r57, 32;
	setp.lt.s32 	%p4, %r60, %r4;
	@%p4 bra 	$L__BB0_5;
$L__BB0_6:
	ld.param.u64 	%rd23, [_Z7MamultiILi16EEviPfS0_S0__param_3];
	cvta.to.global.u64 	%rd18, %rd23;
	add.s32 	%r52, %r5, %r1;
	add.s32 	%r53, %r52, %r3;
	mad.lo.s32 	%r54, %r27, %r2, %r53;
	mul.wide.s32 	%rd19, %r54, 4;
	add.s64 	%rd20, %rd18, %rd19;
	st.global.f32 	[%rd20], %f209;
	ret;

}


// ===== COMPILED SASS (sm_100) =====

	.target	sm_100

	.elftype	@"ET_EXEC"


//--------------------- .note.nv.tkinfo           --------------------------
	.section	.note.nv.tkinfo,"",@"SHT_NOTE"
	.sectionflags	@"SHF_NOTE_NV_TKINFO"
	.tkinfo
        /*0018*/ 	.word	0x00000002
        /*0030*/ 	.string	""
        /*0030*/ 	.string	"ptxas"
        /*0030*/ 	.string	"Cuda compilation tools, release 13.0, V13.0.88"
        /*0030*/ 	.string	"Build cuda_13.0.r13.0/compiler.36424714_0"
        /*0030*/ 	.string	"-arch sm_100 -m 64 "



//--------------------- .note.nv.cuinfo           --------------------------
	.section	.note.nv.cuinfo,"",@"SHT_NOTE"
	.sectionflags	@"SHF_NOTE_NV_CUINFO"
        /*0018*/ 	.short	0x0002
        /*001a*/ 	.short	0x0064
        /*001c*/ 	.short	0x0082
	.zero		2


//--------------------- .nv.info                  --------------------------
	.section	.nv.info,"",@"SHT_CUDA_INFO"
	.align	4


	//----- nvinfo : EIATTR_REGCOUNT
	.align		4
        /*0000*/ 	.byte	0x04, 0x2f
        /*0002*/ 	.short	(.L_1 - .L_0)
	.align		4
.L_0:
        /*0004*/ 	.word	index@(_Z7MamultiILi16EEviPfS0_S0_)
        /*0008*/ 	.word	0x00000020


	//----- nvinfo : EIATTR_FRAME_SIZE
	.align		4
.L_1:
        /*000c*/ 	.byte	0x04, 0x11
        /*000e*/ 	.short	(.L_3 - .L_2)
	.align		4
.L_2:
        /*0010*/ 	.word	index@(_Z7MamultiILi16EEviPfS0_S0_)
        /*0014*/ 	.word	0x00000000


	//----- nvinfo : EIATTR_MIN_STACK_SIZE
	.align		4
.L_3:
        /*0018*/ 	.byte	0x04, 0x12
        /*001a*/ 	.short	(.L_5 - .L_4)
	.align		4
.L_4:
        /*001c*/ 	.word	index@(_Z7MamultiILi16EEviPfS0_S0_)
        /*0020*/ 	.word	0x00000000
.L_5:


//--------------------- .nv.compat                --------------------------
	.section	.nv.compat,"",@"SHT_CUDA_COMPAT_INFO"
	.align	4
        /*0000*/ 	.byte	0x02, 0x09, 0x00, 0x00, 0x02, 0x02, 0x01, 0x00, 0x02, 0x05, 0x05, 0x00, 0x03, 0x07, 0x01, 0x01
        /*0010*/ 	.byte	0x02, 0x03, 0x00, 0x00, 0x02, 0x06, 0x01, 0x00, 0x04, 0x0b, 0x08, 0x00, 0x09, 0x00, 0x00, 0x00
        /*0020*/ 	.byte	0x00, 0x00, 0x00, 0x00


//--------------------- .nv.info._Z7MamultiILi16EEviPfS0_S0_ --------------------------
	.section	.nv.info._Z7MamultiILi16EEviPfS0_S0_,"",@"SHT_CUDA_INFO"
	.sectionflags	@""
	.align	4


	//----- nvinfo : EIATTR_CUDA_API_VERSION
	.align		4
        /*0000*/ 	.byte	0x04, 0x37
        /*0002*/ 	.short	(.L_7 - .L_6)
.L_6:
        /*0004*/ 	.word	0x00000082


	//----- nvinfo : EIATTR_KPARAM_INFO
	.align		4
.L_7:
        /*0008*/ 	.byte	0x04, 0x17
        /*000a*/ 	.short	(.L_9 - .L_8)
.L_8:
        /*000c*/ 	.word	0x00000000
        /*0010*/ 	.short	0x0003
        /*0012*/ 	.short	0x0018
        /*0014*/ 	.byte	0x00, 0xf5, 0x21, 0x00


	//----- nvinfo : EIATTR_KPARAM_INFO
	.align		4
.L_9:
        /*0018*/ 	.byte	0x04, 0x17
        /*001a*/ 	.short	(.L_11 - .L_10)
.L_10:
        /*001c*/ 	.word	0x00000000
        /*0020*/ 	.short	0x0002
        /*0022*/ 	.short	0x0010
        /*0024*/ 	.byte	0x00, 0xf5, 0x21, 0x00


	//----- nvinfo : EIATTR_KPARAM_INFO
	.align		4
.L_11:
        /*0028*/ 	.byte	0x04, 0x17
        /*002a*/ 	.short	(.L_13 - .L_12)
.L_12:
        /*002c*/ 	.word	0x00000000
        /*0030*/ 	.short	0x0001
        /*0032*/ 	.short	0x0008
        /*0034*/ 	.byte	0x00, 0xf5, 0x21, 0x00


	//----- nvinfo : EIATTR_KPARAM_INFO
	.align		4
.L_13:
        /*0038*/ 	.byte	0x04, 0x17
        /*003a*/ 	.short	(.L_15 - .L_14)
.L_14:
        /*003c*/ 	.word	0x00000000
        /*0040*/ 	.short	0x0000
        /*0042*/ 	.short	0x0000
        /*0044*/ 	.byte	0x00, 0xf0, 0x11, 0x00


	//----- nvinfo : EIATTR_SPARSE_MMA_MASK
	.align		4
.L_15:
        /*0048*/ 	.byte	0x03, 0x50
        /*004a*/ 	.short	0x0000


	//----- nvinfo : EIATTR_MAXREG_COUNT
	.align		4
        /*004c*/ 	.byte	0x03, 0x1b
        /*004e*/ 	.short	0x00ff


	//----- nvinfo : EIATTR_NUM_BARRIERS
	.align		4
        /*0050*/ 	.byte	0x02, 0x4c
        /*0052*/ 	.byte	0x01
	.zero		1


	//----- nvinfo : EIATTR_MERCURY_ISA_VERSION
	.align		4
        /*0054*/ 	.byte	0x03, 0x5f
        /*0056*/ 	.short	0x0101


	//----- nvinfo : EIATTR_VRC_CTA_INIT_COUNT
	.align		4
        /*0058*/ 	.byte	0x02, 0x4a
	.zero		1
	.zero		1


	//----- nvinfo : EIATTR_EXIT_INSTR_OFFSETS
	.align		4
        /*005c*/ 	.byte	0x04, 0x1c
        /*005e*/ 	.short	(.L_17 - .L_16)


	//   ....[0]....
.L_16:
        /*0060*/ 	.word	0x00000d70


	//----- nvinfo : EIATTR_CBANK_PARAM_SIZE
	.align		4
.L_17:
        /*0064*/ 	.byte	0x03, 0x19
        /*0066*/ 	.short	0x0020


	//----- nvinfo : EIATTR_PARAM_CBANK
	.align		4
        /*0068*/ 	.byte	0x04, 0x0a
        /*006a*/ 	.short	(.L_19 - .L_18)
	.align		4
.L_18:
        /*006c*/ 	.word	index@(.nv.constant0._Z7MamultiILi16EEviPfS0_S0_)
        /*0070*/ 	.short	0x0380
        /*0072*/ 	.short	0x0020


	//----- nvinfo : EIATTR_SW_WAR
	.align		4
.L_19:
        /*0074*/ 	.byte	0x04, 0x36
        /*0076*/ 	.short	(.L_21 - .L_20)
.L_20:
        /*0078*/ 	.word	0x00000008
.L_21:


//--------------------- .nv.callgraph             --------------------------
	.section	.nv.callgraph,"",@"SHT_CUDA_CALLGRAPH"
	.align	4
	.sectionentsize	8
	.align		4
        /*0000*/ 	.word	0x00000000
	.align		4
        /*0004*/ 	.word	0xffffffff
	.align		4
        /*0008*/ 	.word	0x00000000
	.align		4
        /*000c*/ 	.word	0xfffffffe
	.align		4
        /*0010*/ 	.word	0x00000000
	.align		4
        /*0014*/ 	.word	0xfffffffd
	.align		4
        /*0018*/ 	.word	0x00000000
	.align		4
        /*001c*/ 	.word	0xfffffffc


//--------------------- .text._Z7MamultiILi16EEviPfS0_S0_ --------------------------
	.section	.text._Z7MamultiILi16EEviPfS0_S0_,"ax",@progbits
	.align	128
        .global         _Z7MamultiILi16EEviPfS0_S0_
        .type           _Z7MamultiILi16EEviPfS0_S0_,@function
        .size           _Z7MamultiILi16EEviPfS0_S0_,(.L_x_4 - _Z7MamultiILi16EEviPfS0_S0_)
        .other          _Z7MamultiILi16EEviPfS0_S0_,@"STO_CUDA_ENTRY STV_DEFAULT"
_Z7MamultiILi16EEviPfS0_S0_:
.text._Z7MamultiILi16EEviPfS0_S0_:
[----:B------:R-:W-:Y:S08]  /*0000*/  LDC R1, c[0x0][0x37c] ;  /* 0x0000df00ff017b82 */ /* 0x000ff00000000800 */
[----:B------:R-:W0:Y:S01]  /*0010*/  LDC R0, c[0x0][0x380] ;  /* 0x0000e000ff007b82 */ /* 0x000e220000000800 */
[----:B------:R-:W1:Y:S01]  /*0020*/  S2R R3, SR_TID.X ;  /* 0x0000000000037919 */ /* 0x000e620000002100 */
[----:B------:R-:W2:Y:S01]  /*0030*/  LDCU.64 UR8, c[0x0][0x358] ;  /* 0x00006b00ff0877ac */ /* 0x000ea20008000a00 */
[----:B------:R-:W-:Y:S01]  /*0040*/  MOV R14, 0x7f7fffff ;  /* 0x7f7fffff000e7802 */ /* 0x000fe20000000f00 */
[----:B------:R-:W3:Y:S04]  /*0050*/  S2R R5, SR_TID.Y ;  /* 0x0000000000057919 */ /* 0x000ee80000002200 */
[----:B------:R-:W4:Y:S08]  /*0060*/  S2UR UR5, SR_CTAID.Y ;  /* 0x00000000000579c3 */ /* 0x000f300000002600 */
[----:B------:R-:W5:Y:S01]  /*0070*/  S2UR UR4, SR_CTAID.X ;  /* 0x00000000000479c3 */ /* 0x000f620000002500 */
[C---:B0-----:R-:W-:Y:S01]  /*0080*/  ISETP.GE.AND P0, PT, R0.reuse, 0x1, PT ;  /* 0x000000010000780c */ /* 0x041fe20003f06270 */
[----:B----4-:R-:W-:-:S05]  /*0090*/  IMAD R17, R0, UR5, RZ ;  /* 0x0000000500117c24 */ /* 0x010fca000f8e02ff */
[----:B------:R-:W-:Y:S01]  /*00a0*/  SHF.L.U32 R17, R17, 0x4, RZ ;  /* 0x0000000411117819 */ /* 0x000fe200000006ff */
[----:B-----5:R-:W-:-:S06]  /*00b0*/  USHF.L.U32 UR4, UR4, 0x4, URZ ;  /* 0x0000000404047899 */ /* 0x020fcc00080006ff */
[----:B-123--:R-:W-:Y:S06]  /*00c0*/  @!P0 BRA `(.L_x_0) ;  /* 0x0000000c00148947 */ /* 0x00efec0003800000 */
[----:B------:R-:W0:Y:S01]  /*00d0*/  S2UR UR7, SR_CgaCtaId ;  /* 0x00000000000779c3 */ /* 0x000e220000008800 */
[C---:B------:R-:W-:Y:S01]  /*00e0*/  IADD3 R7, PT, PT, R17.reuse, R0, RZ ;  /* 0x0000000011077210 */ /* 0x040fe20007ffe0ff */
[----:B------:R-:W-:Y:S01]  /*00f0*/  UMOV UR5, 0x400 ;  /* 0x0000040000057882 */ /* 0x000fe20000000000 */
[----:B------:R-:W-:Y:S01]  /*0100*/  IADD3 R18, PT, PT, R17, 0x10, RZ ;  /* 0x0000001011127810 */ /* 0x000fe20007ffe0ff */
[----:B------:R-:W-:Y:S01]  /*0110*/  UIADD3 UR6, UPT, UPT, UR5, 0x400, URZ ;  /* 0x0000040005067890 */ /* 0x000fe2000fffe0ff */
[----:B------:R-:W-:Y:S02]  /*0120*/  LOP3.LUT R9, RZ, R17, RZ, 0x33, !PT ;  /* 0x00000011ff097212 */ /* 0x000fe400078e33ff */
[----:B------:R-:W-:Y:S02]  /*0130*/  VIMNMX R2, PT, PT, R7, R18, !PT ;  /* 0x0000001207027248 */ /* 0x000fe40007fe0100 */
[----:B------:R-:W-:Y:S02]  /*0140*/  MOV R8, UR4 ;  /* 0x0000000400087c02 */ /* 0x000fe40008000f00 */
[----:B------:R-:W-:-:S02]  /*0150*/  IADD3 R2, PT, PT, R2, R9, RZ ;  /* 0x0000000902027210 */ /* 0x000fc40007ffe0ff */
[----:B------:R-:W-:Y:S02]  /*0160*/  MOV R14, 0x7f7fffff ;  /* 0x7f7fffff000e7802 */ /* 0x000fe40000000f00 */
[C---:B------:R-:W-:Y:S02]  /*0170*/  LOP3.LUT P0, RZ, R2.reuse, 0x10, RZ, 0xc0, !PT ;  /* 0x0000001002ff7812 */ /* 0x040fe4000780c0ff */
[----:B------:R-:W-:Y:S02]  /*0180*/  ISETP.GE.U32.AND P1, PT, R2, 0x10, PT ;  /* 0x000000100200780c */ /* 0x000fe40003f26070 */
[----:B------:R-:W-:Y:S01]  /*0190*/  MOV R20, R17 ;  /* 0x0000001100147202 */ /* 0x000fe20000000f00 */
[----:B0-----:R-:W-:Y:S02]  /*01a0*/  ULEA UR5, UR7, UR5, 0x18 ;  /* 0x0000000507057291 */ /* 0x001fe4000f8ec0ff */
[----:B------:R-:W-:-:S04]  /*01b0*/  ULEA UR6, UR7, UR6, 0x18 ;  /* 0x0000000607067291 */ /* 0x000fc8000f8ec0ff */
[----:B------:R-:W-:Y:S02]  /*01c0*/  LEA R16, R5, UR5, 0x6 ;  /* 0x0000000505107c11 */ /* 0x000fe4000f8e30ff */
[C---:B------:R-:W-:Y:S02]  /*01d0*/  LEA R4, R3.reuse, UR6, 0x2 ;  /* 0x0000000603047c11 */ /* 0x040fe4000f8e10ff */
[----:B------:R-:W-:Y:S02]  /*01e0*/  LEA R6, R3, R16, 0x2 ;  /* 0x0000001003067211 */ /* 0x000fe400078e10ff */
[----:B------:R-:W-:Y:S01]  /*01f0*/  LEA R2, R5, R4, 0x6 ;  /* 0x0000000405027211 */ /* 0x000fe200078e30ff */
[----:B------:R-:W-:Y:S06]  /*0200*/  @P0 BRA `(.L_x_1) ;  /* 0x0000000000ec0947 */ /* 0x000fec0003800000 */
[----:B------:R-:W0:Y:S01]  /*0210*/  LDC.64 R10, c[0x0][0x388] ;  /* 0x0000e200ff0a7b82 */ /* 0x000e220000000a00 */
[----:B------:R-:W-:-:S05]  /*0220*/  IMAD R12, R5, R0, R3 ;  /* 0x00000000050c7224 */ /* 0x000fca00078e0203 */
[----:B------:R-:W-:Y:S02]  /*0230*/  IADD3 R13, PT, PT, R17, R12, RZ ;  /* 0x0000000c110d7210 */ /* 0x000fe40007ffe0ff */
[----:B------:R-:W1:Y:S01]  /*0240*/  LDC.64 R8, c[0x0][0x390] ;  /* 0x0000e400ff087b82 */ /* 0x000e620000000a00 */
[----:B------:R-:W-:Y:S02]  /*0250*/  IADD3 R21, PT, PT, R12, UR4, RZ ;  /* 0x000000040c157c10 */ /* 0x000fe4000fffe0ff */
[----:B0-----:R-:W-:-:S05]  /*0260*/  IMAD.WIDE R10, R13, 0x4, R10 ;  /* 0x000000040d0a7825 */ /* 0x001fca00078e020a */
[----:B------:R-:W2:Y:S01]  /*0270*/  LDG.E R23, desc[UR8][R10.64] ;  /* 0x000000080a177981 */ /* 0x000ea2000c1e1900 */
[----:B-1----:R-:W-:-:S06]  /*0280*/  IMAD.WIDE R20, R21, 0x4, R8 ;  /* 0x0000000415147825 */ /* 0x002fcc00078e0208 */
[----:B------:R-:W3:Y:S04]  /*0290*/  LDG.E R21, desc[UR8][R20.64] ;  /* 0x0000000814157981 */ /* 0x000ee8000c1e1900 */
[----:B--2---:R-:W-:Y:S04]  /*02a0*/  STS [R6], R23 ;  /* 0x0000001706007388 */ /* 0x004fe80000000800 */
[----:B---3--:R-:W-:Y:S01]  /*02b0*/  STS [R2], R21 ;  /* 0x0000001502007388 */ /* 0x008fe20000000800 */
[----:B------:R-:W-:Y:S06]  /*02c0*/  BAR.SYNC.DEFER_BLOCKING 0x0 ;  /* 0x0000000000007b1d */ /* 0x000fec0000010000 */
[----:B------:R-:W-:Y:S04]  /*02d0*/  LDS R25, [R4] ;  /* 0x0000000004197984 */ /* 0x000fe80000000800 */
[----:B------:R-:W0:Y:S04]  /*02e0*/  LDS.128 R12, [R16] ;  /* 0x00000000100c7984 */ /* 0x000e280000000c00 */
[----:B------:R-:W1:Y:S04]  /*02f0*/  LDS R26, [R4+0x40] ;  /* 0x00004000041a7984 */ /* 0x000e680000000800 */
[----:B------:R-:W2:Y:S04]  /*0300*/  LDS R27, [R4+0x80] ;  /* 0x00008000041b7984 */ /* 0x000ea80000000800 */
[----:B------:R-:W3:Y:S04]  /*0310*/  LDS R24, [R4+0xc0] ;  /* 0x0000c00004187984 */ /* 0x000ee80000000800 */
[----:B------:R-:W-:Y:S04]  /*0320*/  LDS R19, [R4+0x100] ;  /* 0x0001000004137984 */ /* 0x000fe80000000800 */
[----:B------:R-:W4:Y:S04]  /*0330*/  LDS.128 R8, [R16+0x10] ;  /* 0x0000100010087984 */ /* 0x000f280000000c00 */
[----:B------:R-:W5:Y:S04]  /*0340*/  LDS R20, [R4+0x140] ;  /* 0x0001400004147984 */ /* 0x000f680000000800 */
[----:B------:R-:W5:Y:S04]  /*0350*/  LDS R23, [R4+0x180] ;  /* 0x0001800004177984 */ /* 0x000f680000000800 */
[----:B------:R-:W5:Y:S04]  /*0360*/  LDS R22, [R4+0x1c0] ;  /* 0x0001c00004167984 */ /* 0x000f680000000800 */
[----:B------:R-:W-:Y:S01]  /*0370*/  LDS R21, [R4+0x200] ;  /* 0x0002000004157984 */ /* 0x000fe20000000800 */
[----:B0-----:R-:W-:Y:S01]  /*0380*/  FADD R25, R12, R25 ;  /* 0x000000190c197221 */ /* 0x001fe20000000000 */
[----:B-1----:R-:W-:-:S05]  /*0390*/  FADD R26, R26, R13 ;  /* 0x0000000d1a1a7221 */ /* 0x002fca0000000000 */
[----:B------:R-:W-:Y:S01]  /*03a0*/  FMNMX3 R25, R25, 3.40282346638528859812e+38, R26, PT ;  /* 0x7f7fffff19197876 */ /* 0x000fe2000380001a */
[----:B--2---:R-:W-:Y:S01]  /*03b0*/  FADD R26, R27, R14 ;  /* 0x0000000e1b1a7221 */ /* 0x004fe20000000000 */
[----:B---3--:R-:W-:Y:S02]  /*03c0*/  FADD R24, R24, R15 ;  /* 0x0000000f18187221 */ /* 0x008fe40000000000 */
[----:B------:R-:W0:Y:S03]  /*03d0*/  LDS.128 R12, [R16+0x20] ;  /* 0x00002000100c7984 */ /* 0x000e260000000c00 */
[----:B------:R-:W-:Y:S02]  /*03e0*/  FMNMX3 R25, R25, R26, R24, PT ;  /* 0x0000001a19197276 */ /* 0x000fe40003800018 */
[----:B------:R-:W-:Y:S01]  /*03f0*/  LDS R24, [R4+0x340] ;  /* 0x0003400004187984 */ /* 0x000fe20000000800 */
[----:B----4-:R-:W-:-:S03]  /*0400*/  FADD R8, R8, R19 ;  /* 0x0000001308087221 */ /* 0x010fc60000000000 */
[----:B------:R-:W1:Y:S01]  /*0410*/  LDS R19, [R4+0x280] ;  /* 0x0002800004137984 */ /* 0x000e620000000800 */
[----:B-----5:R-:W-:-:S03]  /*0420*/  FADD R9, R20, R9 ;  /* 0x0000000914097221 */ /* 0x020fc60000000000 */
[----:B------:R-:W2:Y:S01]  /*0430*/  LDS R20, [R4+0x240] ;  /* 0x0002400004147984 */ /* 0x000ea20000000800 */
[----:B------:R-:W-:Y:S01]  /*0440*/  FADD R10, R23, R10 ;  /* 0x0000000a170a7221 */ /* 0x000fe20000000000 */
[----:B------:R-:W-:Y:S02]  /*0450*/  FMNMX3 R25, R25, R8, R9, PT ;  /* 0x0000000819197276 */ /* 0x000fe40003800009 */
[----:B------:R-:W-:Y:S01]  /*0460*/  LDS R23, [R4+0x300] ;  /* 0x0003000004177984 */ /* 0x000fe20000000800 */
[----:B------:R-:W-:-:S03]  /*0470*/  FADD R11, R22, R11 ;  /* 0x0000000b160b7221 */ /* 0x000fc60000000000 */
[----:B------:R-:W3:Y:S02]  /*0480*/  LDS R22, [R4+0x2c0] ;  /* 0x0002c00004167984 */ /* 0x000ee40000000800 */
[----:B------:R-:W-:Y:S02]  /*0490*/  FMNMX3 R25, R25, R10, R11, PT ;  /* 0x0000000a19197276 */ /* 0x000fe4000380000b */
[----:B------:R-:W4:Y:S01]  /*04a0*/  LDS.128 R8, [R16+0x30] ;  /* 0x0000300010087984 */ /* 0x000f220000000c00 */
[----:B0-----:R-:W-:-:S03]  /*04b0*/  FADD R26, R12, R21 ;  /* 0x000000150c1a7221 */ /* 0x001fc60000000000 */
[----:B------:R-:W0:Y:S04]  /*04c0*/  LDS R21, [R4+0x380] ;  /* 0x0003800004157984 */ /* 0x000e280000000800 */
[----:B------:R-:W5:Y:S01]  /*04d0*/  LDS R12, [R4+0x3c0] ;  /* 0x0003c000040c7984 */ /* 0x000f620000000800 */
[----:B-1----:R-:W-:Y:S01]  /*04e0*/  FADD R14, R19, R14 ;  /* 0x0000000e130e7221 */ /* 0x002fe20000000000 */
[----:B--2---:R-:W-:-:S05]  /*04f0*/  FADD R13, R20, R13 ;  /* 0x0000000d140d7221 */ /* 0x004fca0000000000 */
[----:B------:R-:W-:Y:S01]  /*0500*/  FMNMX3 R13, R25, R26, R13, PT ;  /* 0x0000001a190d7276 */ /* 0x000fe2000380000d */
[----:B---3--:R-:W-:Y:S01]  /*0510*/  FADD R15, R22, R15 ;  /* 0x0000000f160f7221 */ /* 0x008fe20000000000 */
[----:B----4-:R-:W-:Y:S01]  /*0520*/  FADD R8, R8, R23 ;  /* 0x0000001708087221 */ /* 0x010fe20000000000 */
[----:B------:R-:W-:-:S03]  /*0530*/  FADD R9, R24, R9 ;  /* 0x0000000918097221 */ /* 0x000fc60000000000 */
[----:B------:R-:W-:-:S04]  /*0540*/  FMNMX3 R13, R13, R14, R15, PT ;  /* 0x0000000e0d0d7276 */ /* 0x000fc8000380000f */
[----:B------:R-:W-:Y:S02]  /*0550*/  FMNMX3 R8, R13, R8, R9, PT ;  /* 0x000000080d087276 */ /* 0x000fe40003800009 */
[----:B------:R-:W-:Y:S01]  /*0560*/  MOV R20, R18 ;  /* 0x0000001200147202 */ /* 0x000fe20000000f00 */
[----:B0-----:R-:W-:Y:S01]  /*0570*/  FADD R21, R21, R10 ;  /* 0x0000000a15157221 */ /* 0x001fe20000000000 */
[----:B-----5:R-:W-:-:S05]  /*0580*/  FADD R11, R12, R11 ;  /* 0x0000000b0c0b7221 */ /* 0x020fca0000000000 */
[----:B------:R-:W-:Y:S02]  /*0590*/  FMNMX3 R14, R8, R21, R11, PT ;  /* 0x00000015080e7276 */ /* 0x000fe4000380000b */
[----:B------:R-:W-:Y:S01]  /*05a0*/  LEA R8, R0, UR4, 0x4 ;  /* 0x0000000400087c11 */ /* 0x000fe2000f8e20ff */
[----:B------:R-:W-:Y:S06]  /*05b0*/  BAR.SYNC.DEFER_BLOCKING 0x0 ;  /* 0x0000000000007b1d */ /* 0x000fec0000010000 */
.L_x_1:
[----:B------:R-:W-:Y:S05]  /*05c0*/  @!P1 BRA `(.L_x_0) ;  /* 0x0000000400d49947 */ /* 0x000fea0003800000 */
[----:B------:R-:W0:Y:S01]  /*05d0*/  LDC.64 R22, c[0x0][0x390] ;  /* 0x0000e400ff167b82 */ /* 0x000e220000000a00 */
[----:B------:R-:W-:Y:S02]  /*05e0*/  IADD3 R19, PT, PT, R3, R8, RZ ;  /* 0x0000000803137210 */ /* 0x000fe40007ffe0ff */
[----:B------:R-:W-:Y:S02]  /*05f0*/  IADD3 R21, PT, PT, R5, 0x10, RZ ;  /* 0x0000001005157810 */ /* 0x000fe40007ffe0ff */
[----:B------:R-:W-:-:S03]  /*0600*/  IADD3 R18, PT, PT, R20, R3, RZ ;  /* 0x0000000314127210 */ /* 0x000fc60007ffe0ff */
[-CC-:B------:R-:W-:Y:S02]  /*0610*/  IMAD R21, R21, R0.reuse, R19.reuse ;  /* 0x0000000015157224 */ /* 0x180fe400078e0213 */
[CC--:B------:R-:W-:Y:S02]  /*0620*/  IMAD R19, R5.reuse, R0.reuse, R19 ;  /* 0x0000000005137224 */ /* 0x0c0fe400078e0213 */
[----:B------:R-:W-:-:S07]  /*0630*/  IMAD R18, R5, R0, R18 ;  /* 0x0000000005127224 */ /* 0x000fce00078e0212 */
.L_x_2:
[----:B------:R-:W1:Y:S01]  /*0640*/  LDC.64 R24, c[0x0][0x388] ;  /* 0x0000e200ff187b82 */ /* 0x000e620000000a00 */
[----:B0-----:R-:W-:-:S06]  /*0650*/  IMAD.WIDE R12, R19, 0x4, R22 ;  /* 0x00000004130c7825 */ /* 0x001fcc00078e0216 */
[----:B------:R-:W2:Y:S01]  /*0660*/  LDG.E R13, desc[UR8][R12.64] ;  /* 0x000000080c0d7981 */ /* 0x000ea2000c1e1900 */
[----:B-1----:R-:W-:-:S05]  /*0670*/  IMAD.WIDE R24, R18, 0x4, R24 ;  /* 0x0000000412187825 */ /* 0x002fca00078e0218 */
[----:B------:R-:W3:Y:S04]  /*0680*/  LDG.E R15, desc[UR8][R24.64] ;  /* 0x00000008180f7981 */ /* 0x000ee8000c1e1900 */
[----:B---3--:R-:W-:Y:S04]  /*0690*/  STS [R6], R15 ;  /* 0x0000000f06007388 */ /* 0x008fe80000000800 */
[----:B--2---:R-:W-:Y:S01]  /*06a0*/  STS [R2], R13 ;  /* 0x0000000d02007388 */ /* 0x004fe20000000800 */
[----:B------:R-:W-:Y:S06]  /*06b0*/  BAR.SYNC.DEFER_BLOCKING 0x0 ;  /* 0x0000000000007b1d */ /* 0x000fec0000010000 */
[----:B------:R-:W-:Y:S04]  /*06c0*/  LDS R27, [R4] ;  /* 0x00000000041b7984 */ /* 0x000fe80000000800 */
[----:B------:R-:W0:Y:S04]  /*06d0*/  LDS.128 R8, [R16] ;  /* 0x0000000010087984 */ /* 0x000e280000000c00 */
[----:B------:R-:W1:Y:S04]  /*06e0*/  LDS R26, [R4+0x40] ;  /* 0x00004000041a7984 */ /* 0x000e680000000800 */
[----:B------:R-:W2:Y:S04]  /*06f0*/  LDS R29, [R4+0x80] ;  /* 0x00008000041d7984 */ /* 0x000ea80000000800 */
[----:B------:R-:W3:Y:S04]  /*0700*/  LDS R28, [R4+0xc0] ;  /* 0x0000c000041c7984 */ /* 0x000ee80000000800 */
[----:B------:R-:W-:Y:S01]  /*0710*/  LDS R13, [R4+0x100] ;  /* 0x00010000040d7984 */ /* 0x000fe20000000800 */
[----:B0-----:R-:W-:Y:S01]  /*0720*/  FADD R27, R8, R27 ;  /* 0x0000001b081b7221 */ /* 0x001fe20000000000 */
[----:B-1----:R-:W-:-:S02]  /*0730*/  FADD R9, R26, R9 ;  /* 0x000000091a097221 */ /* 0x002fc40000000000 */
[----:B------:R-:W-:Y:S01]  /*0740*/  LDS R26, [R4+0x1c0] ;  /* 0x0001c000041a7984 */ /* 0x000fe20000000800 */
[----:B--2---:R-:W-:Y:S02]  /*0750*/  FADD R10, R29, R10 ;  /* 0x0000000a1d0a7221 */ /* 0x004fe40000000000 */
[----:B------:R-:W-:Y:S01]  /*0760*/  FMNMX3 R9, R14, R27, R9, PT ;  /* 0x0000001b0e097276 */ /* 0x000fe20003800009 */
[----:B------:R-:W-:Y:S01]  /*0770*/  LDS R29, [R4+0x380] ;  /* 0x00038000041d7984 */ /* 0x000fe20000000800 */
[----:B---3--:R-:W-:-:S03]  /*0780*/  FADD R11, R28, R11 ;  /* 0x0000000b1c0b7221 */ /* 0x008fc60000000000 */
[----:B------:R-:W-:Y:S02]  /*0790*/  LDS R14, [R4+0x140] ;  /* 0x00014000040e7984 */ /* 0x000fe40000000800 */
[----:B------:R-:W-:Y:S02]  /*07a0*/  FMNMX3 R12, R9, R10, R11, PT ;  /* 0x0000000a090c7276 */ /* 0x000fe4000380000b */
[----:B------:R-:W-:Y:S04]  /*07b0*/  LDS R27, [R4+0x180] ;  /* 0x00018000041b7984 */ /* 0x000fe80000000800 */
[----:B------:R-:W0:Y:S02]  /*07c0*/  LDS.128 R8, [R16+0x10] ;  /* 0x0000100010087984 */ /* 0x000e240000000c00 */
[----:B0-----:R-:W-:Y:S01]  /*07d0*/  FADD R15, R8, R13 ;  /* 0x0000000d080f7221 */ /* 0x001fe20000000000 */
[----:B------:R-:W-:Y:S01]  /*07e0*/  FADD R9, R14, R9 ;  /* 0x000000090e097221 */ /* 0x000fe20000000000 */
[----:B------:R-:W-:Y:S01]  /*07f0*/  FADD R13, R27, R10 ;  /* 0x0000000a1b0d7221 */ /* 0x000fe20000000000 */
[----:B------:R-:W-:Y:S01]  /*0800*/  FADD R26, R26, R11 ;  /* 0x0000000b1a1a7221 */ /* 0x000fe20000000000 */
[----:B------:R-:W-:Y:S02]  /*0810*/  LDS R14, [R4+0x240] ;  /* 0x00024000040e7984 */ /* 0x000fe40000000800 */
[----:B------:R-:W-:-:S02]  /*0820*/  FMNMX3 R12, R12, R15, R9, PT ;  /* 0x0000000f0c0c7276 */ /* 0x000fc40003800009 */
[----:B------:R-:W-:Y:S04]  /*0830*/  LDS R15, [R4+0x200] ;  /* 0x00020000040f7984 */ /* 0x000fe80000000800 */
[----:B------:R-:W0:Y:S01]  /*0840*/  LDS.128 R8, [R16+0x20] ;  /* 0x0000200010087984 */ /* 0x000e220000000c00 */
[----:B------:R-:W-:-:S03]  /*0850*/  FMNMX3 R12, R12, R13, R26, PT ;  /* 0x0000000d0c0c7276 */ /* 0x000fc6000380001a */
[----:B------:R-:W1:Y:S04]  /*0860*/  LDS R13, [R4+0x280] ;  /* 0x00028000040d7984 */ /* 0x000e680000000800 */
[----:B------:R-:W-:Y:S01]  /*0870*/  LDS R27, [R4+0x300] ;  /* 0x00030000041b7984 */ /* 0x000fe20000000800 */
[----:B0-----:R-:W-:Y:S01]  /*0880*/  FADD R15, R8, R15 ;  /* 0x0000000f080f7221 */ /* 0x001fe20000000000 */
[----:B------:R-:W-:Y:S02]  /*0890*/  FADD R9, R14, R9 ;  /* 0x000000090e097221 */ /* 0x000fe40000000000 */
[----:B------:R-:W0:Y:S01]  /*08a0*/  LDS R8, [R4+0x2c0] ;  /* 0x0002c00004087984 */ /* 0x000e220000000800 */
[----:B-1----:R-:W-:Y:S02]  /*08b0*/  FADD R10, R13, R10 ;  /* 0x0000000a0d0a7221 */ /* 0x002fe40000000000 */
[----:B------:R-:W-:-:S02]  /*08c0*/  FMNMX3 R9, R12, R15, R9, PT ;  /* 0x0000000f0c097276 */ /* 0x000fc40003800009 */
[----:B------:R-:W1:Y:S01]  /*08d0*/  LDS.128 R12, [R16+0x30] ;  /* 0x00003000100c7984 */ /* 0x000e620000000c00 */
[----:B0-----:R-:W-:-:S05]  /*08e0*/  FADD R8, R8, R11 ;  /* 0x0000000b08087221 */ /* 0x001fca0000000000 */
[----:B------:R-:W-:Y:S01]  /*08f0*/  FMNMX3 R10, R9, R10, R8, PT ;  /* 0x0000000a090a7276 */ /* 0x000fe20003800008 */
[----:B-1----:R-:W-:Y:S01]  /*0900*/  FADD R9, R12, R27 ;  /* 0x0000001b0c097221 */ /* 0x002fe20000000000 */
[----:B------:R-:W0:Y:S04]  /*0910*/  LDS R8, [R4+0x340] ;  /* 0x0003400004087984 */ /* 0x000e280000000800 */
[----:B------:R-:W1:Y:S01]  /*0920*/  LDS R12, [R4+0x3c0] ;  /* 0x0003c000040c7984 */ /* 0x000e620000000800 */
[----:B------:R-:W-:Y:S01]  /*0930*/  BAR.SYNC.DEFER_BLOCKING 0x0 ;  /* 0x0000000000007b1d */ /* 0x000fe20000010000 */
[----:B------:R-:W-:-:S05]  /*0940*/  IMAD.WIDE R26, R21, 0x4, R22 ;  /* 0x00000004151a7825 */ /* 0x000fca00078e0216 */
[----:B------:R-:W2:Y:S04]  /*0950*/  LDG.E R25, desc[UR8][R24.64+0x40] ;  /* 0x0000400818197981 */ /* 0x000ea8000c1e1900 */
[----:B------:R-:W3:Y:S01]  /*0960*/  LDG.E R27, desc[UR8][R26.64] ;  /* 0x000000081a1b7981 */ /* 0x000ee2000c1e1900 */
[----:B0-----:R-:W-:-:S05]  /*0970*/  FADD R8, R8, R13 ;  /* 0x0000000d08087221 */ /* 0x001fca0000000000 */
[----:B------:R-:W-:Y:S01]  /*0980*/  FMNMX3 R28, R10, R9, R8, PT ;  /* 0x000000090a1c7276 */ /* 0x000fe20003800008 */
[----:B------:R-:W-:Y:S01]  /*0990*/  FADD R29, R29, R14 ;  /* 0x0000000e1d1d7221 */ /* 0x000fe20000000000 */
[----:B-1----:R-:W-:Y:S01]  /*09a0*/  FADD R12, R12, R15 ;  /* 0x0000000f0c0c7221 */ /* 0x002fe20000000000 */
[----:B------:R-:W-:-:S04]  /*09b0*/  IADD3 R20, PT, PT, R20, 0x20, RZ ;  /* 0x0000002014147810 */ /* 0x000fc80007ffe0ff */
[----:B------:R-:W-:Y:S02]  /*09c0*/  ISETP.GE.AND P0, PT, R20, R7, PT ;  /* 0x000000071400720c */ /* 0x000fe40003f06270 */
[C---:B------:R-:W-:Y:S02]  /*09d0*/  LEA R19, R0.reuse, R19, 0x5 ;  /* 0x0000001300137211 */ /* 0x040fe400078e28ff */
[----:B------:R-:W-:Y:S02]  /*09e0*/  LEA R21, R0, R21, 0x5 ;  /* 0x0000001500157211 */ /* 0x000fe400078e28ff */
[----:B------:R-:W-:Y:S01]  /*09f0*/  IADD3 R18, PT, PT, R18, 0x20, RZ ;  /* 0x0000002012127810 */ /* 0x000fe20007ffe0ff */
[----:B--2---:R-:W-:Y:S04]  /*0a00*/  STS [R6], R25 ;  /* 0x0000001906007388 */ /* 0x004fe80000000800 */
[----:B---3--:R-:W-:Y:S01]  /*0a10*/  STS [R2], R27 ;  /* 0x0000001b02007388 */ /* 0x008fe20000000800 */
[----:B------:R-:W-:Y:S06]  /*0a20*/  BAR.SYNC.DEFER_BLOCKING 0x0 ;  /* 0x0000000000007b1d */ /* 0x000fec0000010000 */
[----:B------:R-:W-:Y:S04]  /*0a30*/  LDS R13, [R4] ;  /* 0x00000000040d7984 */ /* 0x000fe80000000800 */
[----:B------:R-:W0:Y:S04]  /*0a40*/  LDS.128 R8, [R16] ;  /* 0x0000000010087984 */ /* 0x000e280000000c00 */
[----:B------:R-:W1:Y:S04]  /*0a50*/  LDS R26, [R4+0x40] ;  /* 0x00004000041a7984 */ /* 0x000e680000000800 */
[----:B------:R-:W2:Y:S04]  /*0a60*/  LDS R25, [R4+0x80] ;  /* 0x0000800004197984 */ /* 0x000ea80000000800 */
[----:B------:R-:W3:Y:S01]  /*0a70*/  LDS R24, [R4+0xc0] ;  /* 0x0000c00004187984 */ /* 0x000ee20000000800 */
[----:B0-----:R-:W-:Y:S01]  /*0a80*/  FADD R13, R8, R13 ;  /* 0x0000000d080d7221 */ /* 0x001fe20000000000 */
[----:B------:R-:W-:Y:S01]  /*0a90*/  FMNMX3 R8, R28, R29, R12, PT ;  /* 0x0000001d1c087276 */ /* 0x000fe2000380000c */
[----:B-1----:R-:W-:-:S02]  /*0aa0*/  FADD R9, R26, R9 ;  /* 0x000000091a097221 */ /* 0x002fc40000000000 */
[----:B------:R-:W-:Y:S03]  /*0ab0*/  LDS R26, [R4+0x140] ;  /* 0x00014000041a7984 */ /* 0x000fe60000000800 */
[----:B------:R-:W-:Y:S02]  /*0ac0*/  FMNMX3 R8, R8, R13, R9, PT ;  /* 0x0000000d08087276 */ /* 0x000fe40003800009 */
[----:B------:R-:W-:Y:S04]  /*0ad0*/  LDS R9, [R4+0x100] ;  /* 0x0001000004097984 */ /* 0x000fe80000000800 */
[----:B------:R-:W0:Y:S01]  /*0ae0*/  LDS.128 R12, [R16+0x10] ;  /* 0x00001000100c7984 */ /* 0x000e220000000c00 */
[----:B--2---:R-:W-:-:S03]  /*0af0*/  FADD R27, R25, R10 ;  /* 0x0000000a191b7221 */ /* 0x004fc60000000000 */
[----:B------:R-:W1:Y:S01]  /*0b00*/  LDS R25, [R4+0x180] ;  /* 0x0001800004197984 */ /* 0x000e620000000800 */
[----:B---3--:R-:W-:-:S03]  /*0b10*/  FADD R11, R24, R11 ;  /* 0x0000000b180b7221 */ /* 0x008fc60000000000 */
[----:B------:R-:W2:Y:S02]  /*0b20*/  LDS R24, [R4+0x1c0] ;  /* 0x0001c00004187984 */ /* 0x000ea40000000800 */
[----:B------:R-:W-:Y:S01]  /*0b30*/  FMNMX3 R8, R8, R27, R11, PT ;  /* 0x0000001b08087276 */ /* 0x000fe2000380000b */
[----:B0-----:R-:W-:Y:S01]  /*0b40*/  FADD R9, R12, R9 ;  /* 0x000000090c097221 */ /* 0x001fe20000000000 */
[----:B------:R-:W-:Y:S02]  /*0b50*/  FADD R12, R26, R13 ;  /* 0x0000000d1a0c7221 */ /* 0x000fe40000000000 */
[----:B------:R-:W-:Y:S03]  /*0b60*/  LDS R13, [R4+0x200] ;  /* 0x00020000040d7984 */ /* 0x000fe60000000800 */
[----:B------:R-:W-:Y:S01]  /*0b70*/  FMNMX3 R12, R8, R9, R12, PT ;  /* 0x00000009080c7276 */ /* 0x000fe2000380000c */
[----:B------:R-:W-:Y:S04]  /*0b80*/  LDS R26, [R4+0x240] ;  /* 0x00024000041a7984 */ /* 0x000fe80000000800 */
[----:B------:R-:W0:Y:S01]  /*0b90*/  LDS.128 R8, [R16+0x20] ;  /* 0x0000200010087984 */ /* 0x000e220000000c00 */
[----:B-1----:R-:W-:-:S03]  /*0ba0*/  FADD R27, R25, R14 ;  /* 0x0000000e191b7221 */ /* 0x002fc60000000000 */
[----:B------:R-:W1:Y:S01]  /*0bb0*/  LDS R25, [R4+0x280] ;  /* 0x0002800004197984 */ /* 0x000e620000000800 */
[----:B--2---:R-:W-:-:S03]  /*0bc0*/  FADD R15, R24, R15 ;  /* 0x0000000f180f7221 */ /* 0x004fc60000000000 */
[----:B------:R-:W2:Y:S01]  /*0bd0*/  LDS R24, [R4+0x2c0] ;  /* 0x0002c00004187984 */ /* 0x000ea20000000800 */
[----:B0-----:R-:W-:Y:S01]  /*0be0*/  FADD R8, R8, R13 ;  /* 0x0000000d08087221 */ /* 0x001fe20000000000 */
[----:B------:R-:W-:Y:S01]  /*0bf0*/  FADD R26, R26, R9 ;  /* 0x000000091a1a7221 */ /* 0x000fe20000000000 */
[----:B------:R-:W-:Y:S01]  /*0c00*/  FMNMX3 R9, R12, R27, R15, PT ;  /* 0x0000001b0c097276 */ /* 0x000fe2000380000f */
[----:B-1----:R-:W-:Y:S01]  /*0c10*/  FADD R10, R25, R10 ;  /* 0x0000000a190a7221 */ /* 0x002fe20000000000 */
[----:B------:R-:W-:Y:S02]  /*0c20*/  LDS.128 R12, [R16+0x30] ;  /* 0x00003000100c7984 */ /* 0x000fe40000000c00 */
[----:B------:R-:W-:Y:S02]  /*0c30*/  FMNMX3 R9, R9, R8, R26, PT ;  /* 0x0000000809097276 */ /* 0x000fe4000380001a */
[----:B------:R-:W0:Y:S04]  /*0c40*/  LDS R25, [R4+0x300] ;  /* 0x0003000004197984 */ /* 0x000e280000000800 */
[----:B------:R-:W1:Y:S04]  /*0c50*/  LDS R26, [R4+0x340] ;  /* 0x00034000041a7984 */ /* 0x000e680000000800 */
[----:B------:R-:W3:Y:S04]  /*0c60*/  LDS R27, [R4+0x380] ;  /* 0x00038000041b7984 */ /* 0x000ee80000000800 */
[----:B------:R-:W4:Y:S01]  /*0c70*/  LDS R8, [R4+0x3c0] ;  /* 0x0003c00004087984 */ /* 0x000f220000000800 */
[----:B--2---:R-:W-:-:S05]  /*0c80*/  FADD R11, R24, R11 ;  /* 0x0000000b180b7221 */ /* 0x004fca0000000000 */
[----:B------:R-:W-:Y:S01]  /*0c90*/  FMNMX3 R9, R9, R10, R11, PT ;  /* 0x0000000a09097276 */ /* 0x000fe2000380000b */
[----:B0-----:R-:W-:Y:S01]  /*0ca0*/  FADD R12, R12, R25 ;  /* 0x000000190c0c7221 */ /* 0x001fe20000000000 */
[----:B-1----:R-:W-:Y:S01]  /*0cb0*/  FADD R13, R26, R13 ;  /* 0x0000000d1a0d7221 */ /* 0x002fe20000000000 */
[----:B---3--:R-:W-:-:S04]  /*0cc0*/  FADD R14, R27, R14 ;  /* 0x0000000e1b0e7221 */ /* 0x008fc80000000000 */
[----:B------:R-:W-:Y:S01]  /*0cd0*/  FMNMX3 R9, R9, R12, R13, PT ;  /* 0x0000000c09097276 */ /* 0x000fe2000380000d */
[----:B----4-:R-:W-:-:S05]  /*0ce0*/  FADD R8, R8, R15 ;  /* 0x0000000f08087221 */ /* 0x010fca0000000000 */
[----:B------:R-:W-:Y:S01]  /*0cf0*/  FMNMX3 R14, R9, R14, R8, PT ;  /* 0x0000000e090e7276 */ /* 0x000fe20003800008 */
[----:B------:R-:W-:Y:S06]  /*0d00*/  BAR.SYNC.DEFER_BLOCKING 0x0 ;  /* 0x0000000000007b1d */ /* 0x000fec0000010000 */
[----:B------:R-:W-:Y:S05]  /*0d10*/  @!P0 BRA `(.L_x_2) ;  /* 0xfffffff800488947 */ /* 0x000fea000383ffff */
.L_x_0:
[----:B------:R-:W0:Y:S01]  /*0d20*/  LDC.64 R6, c[0x0][0x398] ;  /* 0x0000e600ff067b82 */ /* 0x000e220000000a00 */
[----:B------:R-:W-:-:S05]  /*0d30*/  IADD3 R3, PT, PT, R17, UR4, R3 ;  /* 0x0000000411037c10 */ /* 0x000fca000fffe003 */
[----:B------:R-:W-:-:S04]  /*0d40*/  IMAD R3, R5, R0, R3 ;  /* 0x0000000005037224 */ /* 0x000fc800078e0203 */
[----:B0-----:R-:W-:-:S05]  /*0d50*/  IMAD.WIDE R2, R3, 0x4, R6 ;  /* 0x0000000403027825 */ /* 0x001fca00078e0206 */
[----:B------:R-:W-:Y:S01]  /*0d60*/  STG.E desc[UR8][R2.64], R14 ;  /* 0x0000000e02007986 */ /* 0x000fe2000c101908 */
[----:B------:R-:W-:Y:S05]  /*0d70*/  EXIT ;  /* 0x000000000000794d */ /* 0x000fea0003800000 */
.L_x_3:
[----:B------:R-:W-:-:S00]  /*0d80*/  BRA `(.L_x_3) ;  /* 0xfffffffc00fc7947 */ /* 0x000fc0000383ffff */
[----:B------:R-:W-:-:S00]  /*0d90*/  NOP ;  /* 0x0000000000007918 */ /* 0x000fc00000000000 */
        /* <DEDUP_REMOVED lines=14> */
.L_x_4:


//--------------------- .nv.shared._Z7MamultiILi16EEviPfS0_S0_ --------------------------
	.section	.nv.shared._Z7MamultiILi16EEviPfS0_S0_,"aw",@nobits
	.sectionflags	@""
	.align	4
.nv.shared._Z7MamultiILi16EEviPfS0_S0_:
	.zero		3072


//--------------------- .nv.shared.reserved.0     --------------------------
	.section	.nv.shared.reserved.0,"aw",@nobits
	.weak		__nv_reservedSMEM_offset_0_alias
	.size		__nv_reservedSMEM_offset_0_alias, 0, 64
	.other		__nv_reservedSMEM_offset_0_alias,@"STO_CUDA_RESERVED_SHARED STV_DEFAULT"
__nv_reservedSMEM_offset_0_alias:
	.zero		0
	.zero		64


//--------------------- .nv.constant0._Z7MamultiILi16EEviPfS0_S0_ --------------------------
	.section	.nv.constant0._Z7MamultiILi16EEviPfS0_S0_,"a",@progbits
	.sectionflags	@""
	.align	4
.nv.constant0._Z7MamultiILi16EEviPfS0_S0_:
	.zero		928


//--------------------- SYMBOLS --------------------------

	.type		.nv.reservedSmem.offset0,@object
	.size		.nv.reservedSmem.offset0,0x4
	.type		.nv.reservedSmem.cap,@object
	.size		.nv.reservedSmem.cap,0x4
